//
// Generated by NVIDIA NVVM Compiler
//
// Compiler Build ID: CL-36424714
// Cuda compilation tools, release 13.0, V13.0.88
// Based on NVVM 20.0.0
//

.version 9.0
.target sm_100
.address_size 64

	// .globl	_Z12block_kernelv

.visible .entry _Z12block_kernelv()
{


	ret;

}
	// .globl	_Z11chol_kernelv
.visible .entry _Z11chol_kernelv()
{


	ret;

}


// ===== COMPILED SASS (sm_100) =====

	.target	sm_100

	.elftype	@"ET_EXEC"


//--------------------- .note.nv.tkinfo           --------------------------
	.section	.note.nv.tkinfo,"",@"SHT_NOTE"
	.sectionflags	@"SHF_NOTE_NV_TKINFO"
	.tkinfo
        /*0018*/ 	.word	0x00000002
        /*0030*/ 	.string	""
        /*0030*/ 	.string	"ptxas"
        /*0030*/ 	.string	"Cuda compilation tools, release 13.0, V13.0.88"
        /*0030*/ 	.string	"Build cuda_13.0.r13.0/compiler.36424714_0"
        /*0030*/ 	.string	"-arch sm_100 -m 64 "



//--------------------- .note.nv.cuinfo           --------------------------
	.section	.note.nv.cuinfo,"",@"SHT_NOTE"
	.sectionflags	@"SHF_NOTE_NV_CUINFO"
        /*0018*/ 	.short	0x0002
        /*001a*/ 	.short	0x0064
        /*001c*/ 	.short	0x0082
	.zero		2


//--------------------- .nv.info                  --------------------------
	.section	.nv.info,"",@"SHT_CUDA_INFO"
	.align	4


	//----- nvinfo : EIATTR_REGCOUNT
	.align		4
        /*0000*/ 	.byte	0x04, 0x2f
        /*0002*/ 	.short	(.L_1 - .L_0)
	.align		4
.L_0:
        /*0004*/ 	.word	index@(_Z12block_kernelv)
        /*0008*/ 	.word	0x00000004


	//----- nvinfo : EIATTR_FRAME_SIZE
	.align		4
.L_1:
        /*000c*/ 	.byte	0x04, 0x11
        /*000e*/ 	.short	(.L_3 - .L_2)
	.align		4
.L_2:
        /*0010*/ 	.word	index@(_Z12block_kernelv)
        /*0014*/ 	.word	0x00000000


	//----- nvinfo : EIATTR_REGCOUNT
	.align		4
.L_3:
        /*0018*/ 	.byte	0x04, 0x2f
        /*001a*/ 	.short	(.L_5 - .L_4)
	.align		4
.L_4:
        /*001c*/ 	.word	index@(_Z11chol_kernelv)
        /*0020*/ 	.word	0x00000004


	//----- nvinfo : EIATTR_FRAME_SIZE
	.align		4
.L_5:
        /*0024*/ 	.byte	0x04, 0x11
        /*0026*/ 	.short	(.L_7 - .L_6)
	.align		4
.L_6:
        /*0028*/ 	.word	index@(_Z11chol_kernelv)
        /*002c*/ 	.word	0x00000000


	//----- nvinfo : EIATTR_MIN_STACK_SIZE
	.align		4
.L_7:
        /*0030*/ 	.byte	0x04, 0x12
        /*0032*/ 	.short	(.L_9 - .L_8)
	.align		4
.L_8:
        /*0034*/ 	.word	index@(_Z11chol_kernelv)
        /*0038*/ 	.word	0x00000000


	//----- nvinfo : EIATTR_MIN_STACK_SIZE
	.align		4
.L_9:
        /*003c*/ 	.byte	0x04, 0x12
        /*003e*/ 	.short	(.L_11 - .L_10)
	.align		4
.L_10:
        /*0040*/ 	.word	index@(_Z12block_kernelv)
        /*0044*/ 	.word	0x00000000
.L_11:


//--------------------- .nv.compat                --------------------------
	.section	.nv.compat,"",@"SHT_CUDA_COMPAT_INFO"
	.align	4
        /*0000*/ 	.byte	0x02, 0x09, 0x00, 0x00, 0x02, 0x02, 0x01, 0x00, 0x02, 0x05, 0x05, 0x00, 0x03, 0x07, 0x01, 0x01
        /*0010*/ 	.byte	0x02, 0x03, 0x00, 0x00, 0x02, 0x06, 0x01, 0x00, 0x04, 0x0b, 0x08, 0x00, 0x09, 0x00, 0x00, 0x00
        /*0020*/ 	.byte	0x00, 0x00, 0x00, 0x00


//--------------------- .nv.info._Z11chol_kernelv --------------------------
	.section	.nv.info._Z11chol_kernelv,"",@"SHT_CUDA_INFO"
	.sectionflags	@""
	.align	4


	//----- nvinfo : EIATTR_CUDA_API_VERSION
	.align		4
        /*0000*/ 	.byte	0x04, 0x37
        /*0002*/ 	.short	(.L_13 - .L_12)
.L_12:
        /*0004*/ 	.word	0x00000082


	//----- nvinfo : EIATTR_SPARSE_MMA_MASK
	.align		4
.L_13:
        /*0008*/ 	.byte	0x03, 0x50
        /*000a*/ 	.short	0x0000


	//----- nvinfo : EIATTR_MAXREG_COUNT
	.align		4
        /*000c*/ 	.byte	0x03, 0x1b
        /*000e*/ 	.short	0x00ff


	//----- nvinfo : EIATTR_MERCURY_ISA_VERSION
	.align		4
        /*0010*/ 	.byte	0x03, 0x5f
        /*0012*/ 	.short	0x0101


	//----- nvinfo : EIATTR_VRC_CTA_INIT_COUNT
	.align		4
        /*0014*/ 	.byte	0x02, 0x4a
	.zero		1
	.zero		1


	//----- nvinfo : EIATTR_EXIT_INSTR_OFFSETS
	.align		4
        /*0018*/ 	.byte	0x04, 0x1c
        /*001a*/ 	.short	(.L_15 - .L_14)


	//   ....[0]....
.L_14:
        /*001c*/ 	.word	0x00000010


	//----- nvinfo : EIATTR_SW_WAR
	.align		4
.L_15:
        /*0020*/ 	.byte	0x04, 0x36
        /*0022*/ 	.short	(.L_17 - .L_16)
.L_16:
        /*0024*/ 	.word	0x00000008
.L_17:


//--------------------- .nv.info._Z12block_kernelv --------------------------
	.section	.nv.info._Z12block_kernelv,"",@"SHT_CUDA_INFO"
	.sectionflags	@""
	.align	4


	//----- nvinfo : EIATTR_CUDA_API_VERSION
	.align		4
        /*0000*/ 	.byte	0x04, 0x37
        /*0002*/ 	.short	(.L_19 - .L_18)
.L_18:
        /*0004*/ 	.word	0x00000082


	//----- nvinfo : EIATTR_SPARSE_MMA_MASK
	.align		4
.L_19:
        /*0008*/ 	.byte	0x03, 0x50
        /*000a*/ 	.short	0x0000


	//----- nvinfo : EIATTR_MAXREG_COUNT
	.align		4
        /*000c*/ 	.byte	0x03, 0x1b
        /*000e*/ 	.short	0x00ff


	//----- nvinfo : EIATTR_MERCURY_ISA_VERSION
	.align		4
        /*0010*/ 	.byte	0x03, 0x5f
        /*0012*/ 	.short	0x0101


	//----- nvinfo : EIATTR_VRC_CTA_INIT_COUNT
	.align		4
        /*0014*/ 	.byte	0x02, 0x4a
	.zero		1
	.zero		1


	//----- nvinfo : EIATTR_EXIT_INSTR_OFFSETS
	.align		4
        /*0018*/ 	.byte	0x04, 0x1c
        /*001a*/ 	.short	(.L_21 - .L_20)


	//   ....[0]....
.L_20:
        /*001c*/ 	.word	0x00000010


	//----- nvinfo : EIATTR_SW_WAR
	.align		4
.L_21:
        /*0020*/ 	.byte	0x04, 0x36
        /*0022*/ 	.short	(.L_23 - .L_22)
.L_22:
        /*0024*/ 	.word	0x00000008
.L_23:


//--------------------- .nv.callgraph             --------------------------
	.section	.nv.callgraph,"",@"SHT_CUDA_CALLGRAPH"
	.align	4
	.sectionentsize	8
	.align		4
        /*0000*/ 	.word	0x00000000
	.align		4
        /*0004*/ 	.word	0xffffffff
	.align		4
        /*0008*/ 	.word	0x00000000
	.align		4
        /*000c*/ 	.word	0xfffffffe
	.align		4
        /*0010*/ 	.word	0x00000000
	.align		4
        /*0014*/ 	.word	0xfffffffd
	.align		4
        /*0018*/ 	.word	0x00000000
	.align		4
        /*001c*/ 	.word	0xfffffffc


//--------------------- .text._Z11chol_kernelv    --------------------------
	.section	.text._Z11chol_kernelv,"ax",@progbits
	.align	128
        .global         _Z11chol_kernelv
        .type           _Z11chol_kernelv,@function
        .size           _Z11chol_kernelv,(.L_x_2 - _Z11chol_kernelv)
        .other          _Z11chol_kernelv,@"STO_CUDA_ENTRY STV_DEFAULT"
_Z11chol_kernelv:
.text._Z11chol_kernelv:
[----:B------:R-:W-:Y:S01]  /*0000*/  LDC R1, c[0x0][0x37c] ;  /* 0x0000df00ff017b82 */ /* 0x000fe20000000800 */
[----:B------:R-:W-:Y:S05]  /*0010*/  EXIT ;  /* 0x000000000000794d */ /* 0x000fea0003800000 */
.L_x_0:
[----:B------:R-:W-:-:S00]  /*0020*/  BRA `(.L_x_0) ;  /* 0xfffffffc00fc7947 */ /* 0x000fc0000383ffff */
[----:B------:R-:W-:-:S00]  /*0030*/  NOP ;  /* 0x0000000000007918 */ /* 0x000fc00000000000 */
        /* <DEDUP_REMOVED lines=12> */
.L_x_2:


//--------------------- .text._Z12block_kernelv   --------------------------
	.section	.text._Z12block_kernelv,"ax",@progbits
	.align	128
        .global         _Z12block_kernelv
        .type           _Z12block_kernelv,@function
        .size           _Z12block_kernelv,(.L_x_3 - _Z12block_kernelv)
        .other          _Z12block_kernelv,@"STO_CUDA_ENTRY STV_DEFAULT"
_Z12block_kernelv:
.text._Z12block_kernelv:
[----:B------:R-:W-:Y:S01]  /*0000*/  LDC R1, c[0x0][0x37c] ;  /* 0x0000df00ff017b82 */ /* 0x000fe20000000800 */
[----:B------:R-:W-:Y:S05]  /*0010*/  EXIT ;  /* 0x000000000000794d */ /* 0x000fea0003800000 */
.L_x_1:
        /* <DEDUP_REMOVED lines=14> */
.L_x_3:


//--------------------- .nv.shared.reserved.0     --------------------------
	.section	.nv.shared.reserved.0,"aw",@nobits
	.weak		__nv_reservedSMEM_offset_0_alias
	.size		__nv_reservedSMEM_offset_0_alias, 0, 64
	.other		__nv_reservedSMEM_offset_0_alias,@"STO_CUDA_RESERVED_SHARED STV_DEFAULT"
__nv_reservedSMEM_offset_0_alias:
	.zero		0
	.zero		64


//--------------------- .nv.constant0._Z11chol_kernelv --------------------------
	.section	.nv.constant0._Z11chol_kernelv,"a",@progbits
	.sectionflags	@""
	.align	4
.nv.constant0._Z11chol_kernelv:
	.zero		896


//--------------------- .nv.constant0._Z12block_kernelv --------------------------
	.section	.nv.constant0._Z12block_kernelv,"a",@progbits
	.sectionflags	@""
	.align	4
.nv.constant0._Z12block_kernelv:
	.zero		896


//--------------------- SYMBOLS --------------------------

	.type		.nv.reservedSmem.offset0,@object
	.size		.nv.reservedSmem.offset0,0x4
